	.headerflags	@"EF_CUDA_TEXMODE_UNIFIED EF_CUDA_64BIT_ADDRESS EF_CUDA_ACCELERATORS EF_CUDA_SM90 EF_CUDA_VIRTUAL_SM(EF_CUDA_SM90)"
	.elftype	@"ET_EXEC"


//--------------------- .nv.info                  --------------------------
	.section	.nv.info,"",@"SHT_CUDA_INFO"
	.align	4


	//----- nvinfo : EIATTR_REGCOUNT
	.align		4
        /*0000*/ 	.byte	0x04, 0x2f
        /*0002*/ 	.short	(.L_3 - .L_2)
	.align		4
.L_2:
        /*0004*/ 	.word	index@(triton_poi_fused__native_batch_norm_legit_no_training_relu_20)
        /*0008*/ 	.word	0x00000014


	//----- nvinfo : EIATTR_MIN_STACK_SIZE
	.align		4
.L_3:
        /*000c*/ 	.byte	0x04, 0x12
        /*000e*/ 	.short	(.L_5 - .L_4)
	.align		4
.L_4:
        /*0010*/ 	.word	index@(triton_poi_fused__native_batch_norm_legit_no_training_relu_20)
        /*0014*/ 	.word	0x00000000


	//----- nvinfo : EIATTR_FRAME_SIZE
	.align		4
.L_5:
        /*0018*/ 	.byte	0x04, 0x11
        /*001a*/ 	.short	(.L_7 - .L_6)
	.align		4
.L_6:
        /*001c*/ 	.word	index@(triton_poi_fused__native_batch_norm_legit_no_training_relu_20)
        /*0020*/ 	.word	0x00000000


	//----- nvinfo : EIATTR_MIN_STACK_SIZE
	.align		4
.L_7:
        /*0024*/ 	.byte	0x04, 0x12
        /*0026*/ 	.short	(.L_9 - .L_8)
	.align		4
.L_8:
        /*0028*/ 	.word	index@(triton_poi_fused__native_batch_norm_legit_no_training_relu_20)
        /*002c*/ 	.word	0x00000000
.L_9:


//--------------------- .nv.info.triton_poi_fused__native_batch_norm_legit_no_training_relu_20 --------------------------
	.section	.nv.info.triton_poi_fused__native_batch_norm_legit_no_training_relu_20,"",@"SHT_CUDA_INFO"
	.sectionflags	@""
	.align	4


	//----- nvinfo : EIATTR_CUDA_API_VERSION
	.align		4
        /*0000*/ 	.byte	0x04, 0x37
        /*0002*/ 	.short	(.L_11 - .L_10)
.L_10:
        /*0004*/ 	.word	0x0000007c


	//----- nvinfo : EIATTR_KPARAM_INFO
	.align		4
.L_11:
        /*0008*/ 	.byte	0x04, 0x17
        /*000a*/ 	.short	(.L_13 - .L_12)
.L_12:
        /*000c*/ 	.word	0x00000000
        /*0010*/ 	.short	0x0006
        /*0012*/ 	.short	0x0030
        /*0014*/ 	.byte	0x00, 0xf0, 0x11, 0x00


	//----- nvinfo : EIATTR_KPARAM_INFO
	.align		4
.L_13:
        /*0018*/ 	.byte	0x04, 0x17
        /*001a*/ 	.short	(.L_15 - .L_14)
.L_14:
        /*001c*/ 	.word	0x00000000
        /*0020*/ 	.short	0x0005
        /*0022*/ 	.short	0x0028
        /*0024*/ 	.byte	0x00, 0xf4, 0x21, 0x00


	//----- nvinfo : EIATTR_KPARAM_INFO
	.align		4
.L_15:
        /*0028*/ 	.byte	0x04, 0x17
        /*002a*/ 	.short	(.L_17 - .L_16)
.L_16:
        /*002c*/ 	.word	0x00000000
        /*0030*/ 	.short	0x0004
        /*0032*/ 	.short	0x0020
        /*0034*/ 	.byte	0x00, 0xf4, 0x21, 0x00


	//----- nvinfo : EIATTR_KPARAM_INFO
	.align		4
.L_17:
        /*0038*/ 	.byte	0x04, 0x17
        /*003a*/ 	.short	(.L_19 - .L_18)
.L_18:
        /*003c*/ 	.word	0x00000000
        /*0040*/ 	.short	0x0003
        /*0042*/ 	.short	0x0018
        /*0044*/ 	.byte	0x00, 0xf4, 0x21, 0x00


	//----- nvinfo : EIATTR_KPARAM_INFO
	.align		4
.L_19:
        /*0048*/ 	.byte	0x04, 0x17
        /*004a*/ 	.short	(.L_21 - .L_20)
.L_20:
        /*004c*/ 	.word	0x00000000
        /*0050*/ 	.short	0x0002
        /*0052*/ 	.short	0x0010
        /*0054*/ 	.byte	0x00, 0xf4, 0x21, 0x00


	//----- nvinfo : EIATTR_KPARAM_INFO
	.align		4
.L_21:
        /*0058*/ 	.byte	0x04, 0x17
        /*005a*/ 	.short	(.L_23 - .L_22)
.L_22:
        /*005c*/ 	.word	0x00000000
        /*0060*/ 	.short	0x0001
        /*0062*/ 	.short	0x0008
        /*0064*/ 	.byte	0x00, 0xf4, 0x21, 0x00


	//----- nvinfo : EIATTR_KPARAM_INFO
	.align		4
.L_23:
        /*0068*/ 	.byte	0x04, 0x17
        /*006a*/ 	.short	(.L_25 - .L_24)
.L_24:
        /*006c*/ 	.word	0x00000000
        /*0070*/ 	.short	0x0000
        /*0072*/ 	.short	0x0000
        /*0074*/ 	.byte	0x00, 0xf4, 0x21, 0x00


	//----- nvinfo : EIATTR_SPARSE_MMA_MASK
	.align		4
.L_25:
        /*0078*/ 	.byte	0x03, 0x50
        /*007a*/ 	.short	0x0000


	//----- nvinfo : EIATTR_MAXREG_COUNT
	.align		4
        /*007c*/ 	.byte	0x03, 0x1b
        /*007e*/ 	.short	0x00ff


	//----- nvinfo : EIATTR_EXIT_INSTR_OFFSETS
	.align		4
        /*0080*/ 	.byte	0x04, 0x1c
        /*0082*/ 	.short	(.L_27 - .L_26)


	//   ....[0]....
.L_26:
        /*0084*/ 	.word	0x00000300


	//   ....[1]....
        /*0088*/ 	.word	0x00000320


	//----- nvinfo : EIATTR_REQNTID
	.align		4
.L_27:
        /*008c*/ 	.byte	0x04, 0x10
        /*008e*/ 	.short	(.L_29 - .L_28)
.L_28:
        /*0090*/ 	.word	0x00000080
        /*0094*/ 	.word	0x00000001
        /*0098*/ 	.word	0x00000001


	//----- nvinfo : EIATTR_CBANK_PARAM_SIZE
	.align		4
.L_29:
        /*009c*/ 	.byte	0x03, 0x19
        /*009e*/ 	.short	0x0034


	//----- nvinfo : EIATTR_PARAM_CBANK
	.align		4
        /*00a0*/ 	.byte	0x04, 0x0a
        /*00a2*/ 	.short	(.L_31 - .L_30)
	.align		4
.L_30:
        /*00a4*/ 	.word	index@(.nv.constant0.triton_poi_fused__native_batch_norm_legit_no_training_relu_20)
        /*00a8*/ 	.short	0x0210
        /*00aa*/ 	.short	0x0034


	//----- nvinfo : EIATTR_SW_WAR
	.align		4
.L_31:
        /*00ac*/ 	.byte	0x04, 0x36
        /*00ae*/ 	.short	(.L_33 - .L_32)
.L_32:
        /*00b0*/ 	.word	0x00000008
.L_33:


//--------------------- .nv.callgraph             --------------------------
	.section	.nv.callgraph,"",@"SHT_CUDA_CALLGRAPH"
	.align	4
	.sectionentsize	8
	.align		4
        /*0000*/ 	.word	0x00000000
	.align		4
        /*0004*/ 	.word	0xffffffff
	.align		4
        /*0008*/ 	.word	0x00000000
	.align		4
        /*000c*/ 	.word	0xfffffffe
	.align		4
        /*0010*/ 	.word	0x00000000
	.align		4
        /*0014*/ 	.word	0xfffffffd
	.align		4
        /*0018*/ 	.word	0x00000000
	.align		4
        /*001c*/ 	.word	0xfffffffc


//--------------------- .nv.constant4             --------------------------
	.section	.nv.constant4,"a",@progbits
	.align	8
	.align		8
.nv.constant4:
        /*0000*/ 	.dword	_$_str
	.align		8
        /*0008*/ 	.dword	_$_str_$_2


//--------------------- .text.triton_poi_fused__native_batch_norm_legit_no_training_relu_20 --------------------------
	.section	.text.triton_poi_fused__native_batch_norm_legit_no_training_relu_20,"ax",@progbits
	.align	128
        .global         triton_poi_fused__native_batch_norm_legit_no_training_relu_20
        .type           triton_poi_fused__native_batch_norm_legit_no_training_relu_20,@function
        .size           triton_poi_fused__native_batch_norm_legit_no_training_relu_20,(.L_x_1 - triton_poi_fused__native_batch_norm_legit_no_training_relu_20)
        .other          triton_poi_fused__native_batch_norm_legit_no_training_relu_20,@"STO_CUDA_ENTRY STV_DEFAULT"
triton_poi_fused__native_batch_norm_legit_no_training_relu_20:
.text.triton_poi_fused__native_batch_norm_legit_no_training_relu_20:
[----:B------:R-:W0:Y:S01]  /*0000*/  LDC R1, c[0x0][0x28] ;  /* 0x00000a00ff017b82 */ /* 0x000e220000000800 */
[----:B------:R-:W1:Y:S07]  /*0010*/  S2R R2, SR_TID.X ;  /* 0x0000000000027919 */ /* 0x000e6e0000002100 */
[----:B------:R-:W2:Y:S01]  /*0020*/  LDC.64 R10, c[0x0][0x220] ;  /* 0x00008800ff0a7b82 */ /* 0x000ea20000000a00 */
[----:B------:R-:W-:Y:S01]  /*0030*/  ULDC.64 UR4, c[0x0][0x208] ;  /* 0x0000820000047ab9 */ /* 0x000fe20000000a00 */
[----:B------:R-:W3:Y:S06]  /*0040*/  S2R R3, SR_CTAID.X ;  /* 0x0000000000037919 */ /* 0x000eec0000002500 */
[----:B------:R-:W4:Y:S08]  /*0050*/  LDC.64 R6, c[0x0][0x210] ;  /* 0x00008400ff067b82 */ /* 0x000f300000000a00 */
[----:B------:R-:W5:Y:S08]  /*0060*/  LDC.64 R8, c[0x0][0x218] ;  /* 0x00008600ff087b82 */ /* 0x000f700000000a00 */
[----:B------:R-:W4:Y:S01]  /*0070*/  LDC.64 R12, c[0x0][0x228] ;  /* 0x00008a00ff0c7b82 */ /* 0x000f220000000a00 */
[----:B-1----:R-:W-:-:S07]  /*0080*/  LOP3.LUT R2, R2, 0x7f, RZ, 0xc0, !PT ;  /* 0x0000007f02027812 */ /* 0x002fce00078ec0ff */
[----:B------:R-:W1:Y:S01]  /*0090*/  LDC.64 R14, c[0x0][0x230] ;  /* 0x00008c00ff0e7b82 */ /* 0x000e620000000a00 */
[----:B---3--:R-:W-:Y:S01]  /*00a0*/  LEA R3, R3, R2, 0x7 ;  /* 0x0000000203037211 */ /* 0x008fe200078e38ff */
[----:B------:R-:W-:-:S03]  /*00b0*/  HFMA2.MMA R2, -RZ, RZ, 0, 0 ;  /* 0x00000000ff027435 */ /* 0x000fc600000001ff */
[----:B------:R-:W-:-:S07]  /*00c0*/  ISETP.GE.AND P0, PT, R3, 0x1e00, PT ;  /* 0x00001e000300780c */ /* 0x000fce0003f06270 */
[----:B------:R-:W-:-:S05]  /*00d0*/  IMAD.HI R0, R3, -0x77777777, R2 ;  /* 0x8888888903007827 */ /* 0x000fca00078e0202 */
[----:B------:R-:W-:-:S04]  /*00e0*/  SHF.R.U32.HI R5, RZ, 0x1f, R0 ;  /* 0x0000001fff057819 */ /* 0x000fc80000011600 */
[----:B------:R-:W-:-:S05]  /*00f0*/  LEA.HI.SX32 R5, R0, R5, 0x1a ;  /* 0x0000000500057211 */ /* 0x000fca00078fd2ff */
[----:B------:R-:W-:-:S04]  /*0100*/  IMAD R17, R5, -0x78, R3 ;  /* 0xffffff8805117824 */ /* 0x000fc800078e0203 */
[----:B--2---:R-:W-:-:S05]  /*0110*/  IMAD.WIDE R10, R17, 0x4, R10 ;  /* 0x00000004110a7825 */ /* 0x004fca00078e020a */
[----:B------:R2:W3:Y:S01]  /*0120*/  @!P0 LDG.E.EL R2, desc[UR4][R10.64] ;  /* 0x000000040a028981 */ /* 0x0004e2000c2e1900 */
[----:B------:R-:W-:Y:S02]  /*0130*/  CS2R R4, SRZ ;  /* 0x0000000000047805 */ /* 0x000fe4000001ff00 */
[----:B------:R-:W-:Y:S01]  /*0140*/  MOV R0, RZ ;  /* 0x000000ff00007202 */ /* 0x000fe20000000f00 */
[----:B----4-:R-:W-:-:S04]  /*0150*/  IMAD.WIDE R6, R3, 0x4, R6 ;  /* 0x0000000403067825 */ /* 0x010fc800078e0206 */
[C---:B-----5:R-:W-:Y:S01]  /*0160*/  IMAD.WIDE R8, R17.reuse, 0x4, R8 ;  /* 0x0000000411087825 */ /* 0x060fe200078e0208 */
[----:B------:R4:W5:Y:S03]  /*0170*/  @!P0 LDG.E R5, desc[UR4][R6.64] ;  /* 0x0000000406058981 */ /* 0x000966000c1e1900 */
[C---:B0-2---:R-:W-:Y:S01]  /*0180*/  IMAD.WIDE R10, R17.reuse, 0x4, R12 ;  /* 0x00000004110a7825 */ /* 0x045fe200078e020c */
[----:B------:R0:W5:Y:S03]  /*0190*/  @!P0 LDG.E.EL R0, desc[UR4][R8.64] ;  /* 0x0000000408008981 */ /* 0x000166000c2e1900 */
[----:B-1----:R-:W-:Y:S01]  /*01a0*/  IMAD.WIDE R12, R17, 0x4, R14 ;  /* 0x00000004110c7825 */ /* 0x002fe200078e020e */
[----:B------:R-:W-:Y:S01]  /*01b0*/  HFMA2.MMA R15, -RZ, RZ, 0, 0 ;  /* 0x00000000ff0f7435 */ /* 0x000fe200000001ff */
[----:B------:R-:W2:Y:S01]  /*01c0*/  @!P0 LDG.E.EL R4, desc[UR4][R10.64] ;  /* 0x000000040a048981 */ /* 0x000ea2000c2e1900 */
[----:B----4-:R-:W1:Y:S08]  /*01d0*/  LDC.64 R6, c[0x0][0x238] ;  /* 0x00008e00ff067b82 */ /* 0x010e700000000a00 */
[----:B------:R-:W2:Y:S01]  /*01e0*/  @!P0 LDG.E.EL R15, desc[UR4][R12.64] ;  /* 0x000000040c0f8981 */ /* 0x000ea2000c2e1900 */
[----:B0-----:R-:W-:Y:S01]  /*01f0*/  MOV R9, 0x3e800000 ;  /* 0x3e80000000097802 */ /* 0x001fe20000000f00 */
[----:B---3--:R-:W-:-:S04]  /*0200*/  FADD R2, R2, 9.9999997473787516356e-06 ;  /* 0x3727c5ac02027421 */ /* 0x008fc80000000000 */
[----:B------:R1:W0:Y:S01]  /*0210*/  MUFU.SQRT R14, R2 ;  /* 0x00000002000e7308 */ /* 0x0002220000002000 */
[----:B-----5:R-:W-:Y:S01]  /*0220*/  FADD R0, -R0, R5 ;  /* 0x0000000500007221 */ /* 0x020fe20000000100 */
[----:B-1----:R-:W-:Y:S01]  /*0230*/  IMAD.WIDE R2, R3, 0x4, R6 ;  /* 0x0000000403027825 */ /* 0x002fe200078e0206 */
[C---:B0-----:R-:W-:Y:S02]  /*0240*/  FSETP.GT.AND P1, PT, R14.reuse, 8.50705917302346158658e+37, PT ;  /* 0x7e8000000e00780b */ /* 0x041fe40003f24000 */
[----:B------:R-:W-:Y:S02]  /*0250*/  FSETP.GEU.AND P2, PT, R14, 1.175494350822287508e-38, PT ;  /* 0x008000000e00780b */ /* 0x000fe40003f4e000 */
[----:B------:R-:W-:-:S09]  /*0260*/  FSEL R9, R9, 1, P1 ;  /* 0x3f80000009097808 */ /* 0x000fd20000800000 */
[----:B------:R-:W-:Y:S02]  /*0270*/  @P1 FMUL R14, R14, 0.25 ;  /* 0x3e8000000e0e1820 */ /* 0x000fe40000400000 */
[----:B------:R-:W-:Y:S02]  /*0280*/  @!P2 FMUL R9, R9, 16777216 ;  /* 0x4b8000000909a820 */ /* 0x000fe40000400000 */
[----:B------:R-:W-:-:S06]  /*0290*/  @!P2 FMUL R14, R14, 16777216 ;  /* 0x4b8000000e0ea820 */ /* 0x000fcc0000400000 */
[----:B------:R-:W0:Y:S02]  /*02a0*/  MUFU.RCP R14, R14 ;  /* 0x0000000e000e7308 */ /* 0x000e240000001000 */
[----:B0-----:R-:W-:-:S04]  /*02b0*/  FMUL R9, R14, R9 ;  /* 0x000000090e097220 */ /* 0x001fc80000400000 */
[----:B------:R-:W-:-:S04]  /*02c0*/  FMUL R0, R0, R9 ;  /* 0x0000000900007220 */ /* 0x000fc80000400000 */
[----:B--2---:R-:W-:-:S05]  /*02d0*/  FFMA R0, R0, R4, R15 ;  /* 0x0000000400007223 */ /* 0x004fca000000000f */
[----:B------:R-:W-:-:S04]  /*02e0*/  FSETP.GEU.AND P1, PT, R0, RZ, PT ;  /* 0x000000ff0000720b */ /* 0x000fc80003f2e000 */
[----:B------:R-:W-:Y:S01]  /*02f0*/  FSEL R5, R0, RZ, P1 ;  /* 0x000000ff00057208 */ /* 0x000fe20000800000 */
[----:B------:R-:W-:Y:S08]  /*0300*/  @P0 EXIT ;  /* 0x000000000000094d */ /* 0x000ff00003800000 */
[----:B------:R-:W-:Y:S01]  /*0310*/  STG.E desc[UR4][R2.64], R5 ;  /* 0x0000000502007986 */ /* 0x000fe2000c101904 */
[----:B------:R-:W-:Y:S05]  /*0320*/  EXIT ;  /* 0x000000000000794d */ /* 0x000fea0003800000 */
.L_x_0:
[----:B------:R-:W-:-:S00]  /*0330*/  BRA `(.L_x_0) ;  /* 0xfffffffc00fc7947 */ /* 0x000fc0000383ffff */
[----:B------:R-:W-:-:S00]  /*0340*/  NOP ;  /* 0x0000000000007918 */ /* 0x000fc00000000000 */
        /* <DEDUP_REMOVED lines=11> */
.L_x_1:


//--------------------- .nv.global.init           --------------------------
	.section	.nv.global.init,"aw",@progbits
.nv.global.init:
	.type		_$_str,@object
	.size		_$_str,(_$_str_$_2 - _$_str)
_$_str:
        /*0000*/ 	.byte	0x5f, 0x5f, 0x43, 0x55, 0x44, 0x41, 0x5f, 0x46, 0x54, 0x5a, 0x00
	.type		_$_str_$_2,@object
	.size		_$_str_$_2,(.L_1 - _$_str_$_2)
_$_str_$_2:
        /*000b*/ 	.byte	0x5f, 0x5f, 0x43, 0x55, 0x44, 0x41, 0x5f, 0x50, 0x52, 0x45, 0x43, 0x5f, 0x53, 0x51, 0x52, 0x54
        /*001b*/ 	.byte	0x00
.L_1:


//--------------------- .nv.constant0.triton_poi_fused__native_batch_norm_legit_no_training_relu_20 --------------------------
	.section	.nv.constant0.triton_poi_fused__native_batch_norm_legit_no_training_relu_20,"a",@progbits
	.sectionflags	@""
	.align	4
.nv.constant0.triton_poi_fused__native_batch_norm_legit_no_training_relu_20:
	.zero		580
